//
// Generated by NVIDIA NVVM Compiler
//
// Compiler Build ID: CL-36424714
// Cuda compilation tools, release 13.0, V13.0.88
// Based on NVVM 20.0.0
//

.version 9.0
.target sm_100
.address_size 64

	// .globl	_Z12generateMaskPhPjm
.extern .shared .align 16 .b8 temp[];

.visible .entry _Z12generateMaskPhPjm(
	.param .u64 .ptr .align 1 _Z12generateMaskPhPjm_param_0,
	.param .u64 .ptr .align 1 _Z12generateMaskPhPjm_param_1,
	.param .u64 _Z12generateMaskPhPjm_param_2
)
{
	.reg .pred 	%p<8>;
	.reg .b16 	%rs<5>;
	.reg .b32 	%r<17>;
	.reg .b64 	%rd<21>;

	ld.param.u64 	%rd10, [_Z12generateMaskPhPjm_param_0];
	ld.param.u64 	%rd11, [_Z12generateMaskPhPjm_param_1];
	ld.param.u64 	%rd9, [_Z12generateMaskPhPjm_param_2];
	cvta.to.global.u64 	%rd1, %rd11;
	cvta.to.global.u64 	%rd2, %rd10;
	mov.u32 	%r7, %ctaid.x;
	mov.u32 	%r8, %ntid.x;
	mov.u32 	%r9, %tid.x;
	mad.lo.s32 	%r16, %r7, %r8, %r9;
	mov.u32 	%r10, %nctaid.x;
	mul.lo.s32 	%r2, %r8, %r10;
	setp.eq.s32 	%p1, %r16, 0;
	@%p1 bra 	$L__BB0_3;
	cvt.s64.s32 	%rd20, %r16;
	add.s64 	%rd4, %rd9, -1;
	setp.le.u64 	%p2, %rd4, %rd20;
	@%p2 bra 	$L__BB0_6;
$L__BB0_2:
	add.s64 	%rd12, %rd2, %rd20;
	ld.global.u8 	%rs1, [%rd12];
	ld.global.u8 	%rs2, [%rd12+-1];
	setp.ne.s16 	%p3, %rs1, %rs2;
	selp.u32 	%r11, 1, 0, %p3;
	shl.b64 	%rd13, %rd20, 2;
	add.s64 	%rd14, %rd1, %rd13;
	st.global.u32 	[%rd14], %r11;
	add.s32 	%r16, %r16, %r2;
	cvt.s64.s32 	%rd20, %r16;
	setp.gt.u64 	%p4, %rd4, %rd20;
	@%p4 bra 	$L__BB0_2;
	bra.uni 	$L__BB0_6;
$L__BB0_3:
	mov.b32 	%r12, 1;
	st.global.u32 	[%rd1], %r12;
	setp.lt.u64 	%p5, %rd9, 2;
	@%p5 bra 	$L__BB0_6;
	mov.b32 	%r15, 1;
	mov.b64 	%rd19, 1;
$L__BB0_5:
	add.s64 	%rd16, %rd2, %rd19;
	ld.global.u8 	%rs3, [%rd16];
	ld.global.u8 	%rs4, [%rd16+-1];
	setp.ne.s16 	%p6, %rs3, %rs4;
	selp.u32 	%r14, 1, 0, %p6;
	shl.b64 	%rd17, %rd19, 2;
	add.s64 	%rd18, %rd1, %rd17;
	st.global.u32 	[%rd18], %r14;
	add.s32 	%r15, %r15, %r2;
	cvt.s64.s32 	%rd19, %r15;
	setp.gt.u64 	%p7, %rd9, %rd19;
	@%p7 bra 	$L__BB0_5;
$L__BB0_6:
	ret;

}
	// .globl	_Z4scanPjS_S_m
.visible .entry _Z4scanPjS_S_m(
	.param .u64 .ptr .align 1 _Z4scanPjS_S_m_param_0,
	.param .u64 .ptr .align 1 _Z4scanPjS_S_m_param_1,
	.param .u64 .ptr .align 1 _Z4scanPjS_S_m_param_2,
	.param .u64 _Z4scanPjS_S_m_param_3
)
{
	.reg .pred 	%p<8>;
	.reg .b32 	%r<58>;
	.reg .b64 	%rd<15>;

	ld.param.u64 	%rd3, [_Z4scanPjS_S_m_param_0];
	ld.param.u64 	%rd4, [_Z4scanPjS_S_m_param_1];
	ld.param.u64 	%rd5, [_Z4scanPjS_S_m_param_2];
	ld.param.u64 	%rd6, [_Z4scanPjS_S_m_param_3];
	mov.u32 	%r1, %tid.x;
	mov.u32 	%r2, %ctaid.x;
	mov.u32 	%r3, %ntid.x;
	mul.lo.s32 	%r18, %r2, %r3;
	shl.b32 	%r19, %r18, 1;
	add.s32 	%r20, %r19, %r1;
	shl.b32 	%r21, %r1, 3;
	mov.u32 	%r22, temp;
	add.s32 	%r4, %r22, %r21;
	shl.b32 	%r23, %r1, 1;
	or.b32  	%r5, %r23, 1;
	mov.b32 	%r24, 0;
	st.shared.v2.u32 	[%r4], {%r24, %r24};
	cvt.s64.s32 	%rd1, %r20;
	setp.le.u64 	%p1, %rd6, %rd1;
	@%p1 bra 	$L__BB1_2;
	cvta.to.global.u64 	%rd7, %rd4;
	shl.b64 	%rd8, %rd1, 2;
	add.s64 	%rd9, %rd7, %rd8;
	ld.global.u32 	%r25, [%rd9];
	ld.global.u32 	%r26, [%rd9+4];
	st.shared.v2.u32 	[%r4], {%r25, %r26};
$L__BB1_2:
	mov.b32 	%r56, 1;
	mov.u32 	%r53, %r3;
$L__BB1_3:
	bar.sync 	0;
	setp.ge.u32 	%p2, %r1, %r53;
	@%p2 bra 	$L__BB1_5;
	mul.lo.s32 	%r28, %r56, %r5;
	shl.b32 	%r29, %r28, 2;
	add.s32 	%r31, %r22, %r29;
	ld.shared.u32 	%r32, [%r31+-4];
	shl.b32 	%r33, %r56, 2;
	add.s32 	%r34, %r31, %r33;
	ld.shared.u32 	%r35, [%r34+-4];
	add.s32 	%r36, %r35, %r32;
	st.shared.u32 	[%r34+-4], %r36;
$L__BB1_5:
	shl.b32 	%r56, %r56, 1;
	shr.u32 	%r9, %r53, 1;
	setp.gt.u32 	%p3, %r53, 1;
	mov.u32 	%r53, %r9;
	@%p3 bra 	$L__BB1_3;
	setp.ne.s32 	%p4, %r1, 0;
	cvta.to.global.u64 	%rd10, %rd5;
	mul.wide.u32 	%rd11, %r2, 4;
	add.s64 	%rd2, %rd10, %rd11;
	@%p4 bra 	$L__BB1_8;
	shl.b32 	%r37, %r3, 3;
	add.s32 	%r39, %r22, %r37;
	ld.shared.u32 	%r40, [%r39+-4];
	st.global.u32 	[%rd2], %r40;
	mov.b32 	%r41, 0;
	st.shared.u32 	[%r39+-4], %r41;
$L__BB1_8:
	mov.b32 	%r55, 1;
$L__BB1_9:
	shr.u32 	%r56, %r56, 1;
	bar.sync 	0;
	setp.ge.u32 	%p5, %r1, %r55;
	@%p5 bra 	$L__BB1_11;
	mul.lo.s32 	%r43, %r56, %r5;
	shl.b32 	%r44, %r43, 2;
	add.s32 	%r46, %r22, %r44;
	ld.shared.u32 	%r47, [%r46+-4];
	shl.b32 	%r48, %r56, 2;
	add.s32 	%r49, %r46, %r48;
	ld.shared.u32 	%r50, [%r49+-4];
	st.shared.u32 	[%r46+-4], %r50;
	add.s32 	%r51, %r50, %r47;
	st.shared.u32 	[%r49+-4], %r51;
$L__BB1_11:
	shl.b32 	%r13, %r55, 1;
	setp.lt.u32 	%p6, %r55, %r3;
	mov.u32 	%r55, %r13;
	@%p6 bra 	$L__BB1_9;
	bar.sync 	0;
	ld.shared.u32 	%r14, [%r4+4];
	st.shared.u32 	[%r4], %r14;
	add.s32 	%r52, %r3, -1;
	setp.ne.s32 	%p7, %r1, %r52;
	@%p7 bra 	$L__BB1_14;
	ld.global.u32 	%r57, [%rd2];
	bra.uni 	$L__BB1_15;
$L__BB1_14:
	ld.shared.u32 	%r57, [%r4+8];
$L__BB1_15:
	st.shared.u32 	[%r4+4], %r57;
	cvta.to.global.u64 	%rd12, %rd3;
	shl.b64 	%rd13, %rd1, 2;
	add.s64 	%rd14, %rd12, %rd13;
	st.global.u32 	[%rd14], %r14;
	st.global.u32 	[%rd14+4], %r57;
	ret;

}
	// .globl	_Z10addOffsetsPjS_
.visible .entry _Z10addOffsetsPjS_(
	.param .u64 .ptr .align 1 _Z10addOffsetsPjS__param_0,
	.param .u64 .ptr .align 1 _Z10addOffsetsPjS__param_1
)
{
	.reg .pred 	%p<2>;
	.reg .b32 	%r<9>;
	.reg .b64 	%rd<9>;

	ld.param.u64 	%rd1, [_Z10addOffsetsPjS__param_0];
	ld.param.u64 	%rd2, [_Z10addOffsetsPjS__param_1];
	mov.u32 	%r1, %ctaid.x;
	setp.eq.s32 	%p1, %r1, 0;
	@%p1 bra 	$L__BB2_2;
	cvta.to.global.u64 	%rd3, %rd2;
	cvta.to.global.u64 	%rd4, %rd1;
	add.s32 	%r2, %r1, -1;
	mul.wide.u32 	%rd5, %r2, 4;
	add.s64 	%rd6, %rd3, %rd5;
	ld.global.u32 	%r3, [%rd6];
	mov.u32 	%r4, %tid.x;
	mov.u32 	%r5, %ntid.x;
	mad.lo.s32 	%r6, %r5, %r1, %r4;
	mul.wide.s32 	%rd7, %r6, 4;
	add.s64 	%rd8, %rd4, %rd7;
	ld.global.u32 	%r7, [%rd8];
	add.s32 	%r8, %r7, %r3;
	st.global.u32 	[%rd8], %r8;
$L__BB2_2:
	ret;

}


// ===== COMPILED SASS (sm_100) =====

	.target	sm_100

	.elftype	@"ET_EXEC"


//--------------------- .note.nv.tkinfo           --------------------------
	.section	.note.nv.tkinfo,"",@"SHT_NOTE"
	.sectionflags	@"SHF_NOTE_NV_TKINFO"
	.tkinfo
        /*0018*/ 	.word	0x00000002
        /*0030*/ 	.string	""
        /*0030*/ 	.string	"ptxas"
        /*0030*/ 	.string	"Cuda compilation tools, release 13.0, V13.0.88"
        /*0030*/ 	.string	"Build cuda_13.0.r13.0/compiler.36424714_0"
        /*0030*/ 	.string	"-arch sm_100 -m 64 "



//--------------------- .note.nv.cuinfo           --------------------------
	.section	.note.nv.cuinfo,"",@"SHT_NOTE"
	.sectionflags	@"SHF_NOTE_NV_CUINFO"
        /*0018*/ 	.short	0x0002
        /*001a*/ 	.short	0x0064
        /*001c*/ 	.short	0x0082
	.zero		2


//--------------------- .nv.info                  --------------------------
	.section	.nv.info,"",@"SHT_CUDA_INFO"
	.align	4


	//----- nvinfo : EIATTR_REGCOUNT
	.align		4
        /*0000*/ 	.byte	0x04, 0x2f
        /*0002*/ 	.short	(.L_1 - .L_0)
	.align		4
.L_0:
        /*0004*/ 	.word	index@(_Z12generateMaskPhPjm)
        /*0008*/ 	.word	0x00000014


	//----- nvinfo : EIATTR_FRAME_SIZE
	.align		4
.L_1:
        /*000c*/ 	.byte	0x04, 0x11
        /*000e*/ 	.short	(.L_3 - .L_2)
	.align		4
.L_2:
        /*0010*/ 	.word	index@(_Z12generateMaskPhPjm)
        /*0014*/ 	.word	0x00000000


	//----- nvinfo : EIATTR_REGCOUNT
	.align		4
.L_3:
        /*0018*/ 	.byte	0x04, 0x2f
        /*001a*/ 	.short	(.L_5 - .L_4)
	.align		4
.L_4:
        /*001c*/ 	.word	index@(_Z4scanPjS_S_m)
        /*0020*/ 	.word	0x00000012


	//----- nvinfo : EIATTR_FRAME_SIZE
	.align		4
.L_5:
        /*0024*/ 	.byte	0x04, 0x11
        /*0026*/ 	.short	(.L_7 - .L_6)
	.align		4
.L_6:
        /*0028*/ 	.word	index@(_Z4scanPjS_S_m)
        /*002c*/ 	.word	0x00000000


	//----- nvinfo : EIATTR_REGCOUNT
	.align		4
.L_7:
        /*0030*/ 	.byte	0x04, 0x2f
        /*0032*/ 	.short	(.L_9 - .L_8)
	.align		4
.L_8:
        /*0034*/ 	.word	index@(_Z10addOffsetsPjS_)
        /*0038*/ 	.word	0x0000000c


	//----- nvinfo : EIATTR_FRAME_SIZE
	.align		4
.L_9:
        /*003c*/ 	.byte	0x04, 0x11
        /*003e*/ 	.short	(.L_11 - .L_10)
	.align		4
.L_10:
        /*0040*/ 	.word	index@(_Z10addOffsetsPjS_)
        /*0044*/ 	.word	0x00000000


	//----- nvinfo : EIATTR_MIN_STACK_SIZE
	.align		4
.L_11:
        /*0048*/ 	.byte	0x04, 0x12
        /*004a*/ 	.short	(.L_13 - .L_12)
	.align		4
.L_12:
        /*004c*/ 	.word	index@(_Z10addOffsetsPjS_)
        /*0050*/ 	.word	0x00000000


	//----- nvinfo : EIATTR_MIN_STACK_SIZE
	.align		4
.L_13:
        /*0054*/ 	.byte	0x04, 0x12
        /*0056*/ 	.short	(.L_15 - .L_14)
	.align		4
.L_14:
        /*0058*/ 	.word	index@(_Z4scanPjS_S_m)
        /*005c*/ 	.word	0x00000000


	//----- nvinfo : EIATTR_MIN_STACK_SIZE
	.align		4
.L_15:
        /*0060*/ 	.byte	0x04, 0x12
        /*0062*/ 	.short	(.L_17 - .L_16)
	.align		4
.L_16:
        /*0064*/ 	.word	index@(_Z12generateMaskPhPjm)
        /*0068*/ 	.word	0x00000000
.L_17:


//--------------------- .nv.compat                --------------------------
	.section	.nv.compat,"",@"SHT_CUDA_COMPAT_INFO"
	.align	4
        /*0000*/ 	.byte	0x02, 0x09, 0x00, 0x00, 0x02, 0x02, 0x01, 0x00, 0x02, 0x05, 0x05, 0x00, 0x03, 0x07, 0x01, 0x01
        /*0010*/ 	.byte	0x02, 0x03, 0x00, 0x00, 0x02, 0x06, 0x01, 0x00, 0x04, 0x0b, 0x08, 0x00, 0x09, 0x00, 0x00, 0x00
        /*0020*/ 	.byte	0x00, 0x00, 0x00, 0x00


//--------------------- .nv.info._Z10addOffsetsPjS_ --------------------------
	.section	.nv.info._Z10addOffsetsPjS_,"",@"SHT_CUDA_INFO"
	.sectionflags	@""
	.align	4


	//----- nvinfo : EIATTR_CUDA_API_VERSION
	.align		4
        /*0000*/ 	.byte	0x04, 0x37
        /*0002*/ 	.short	(.L_19 - .L_18)
.L_18:
        /*0004*/ 	.word	0x00000082


	//----- nvinfo : EIATTR_KPARAM_INFO
	.align		4
.L_19:
        /*0008*/ 	.byte	0x04, 0x17
        /*000a*/ 	.short	(.L_21 - .L_20)
.L_20:
        /*000c*/ 	.word	0x00000000
        /*0010*/ 	.short	0x0001
        /*0012*/ 	.short	0x0008
        /*0014*/ 	.byte	0x00, 0xf5, 0x21, 0x00


	//----- nvinfo : EIATTR_KPARAM_INFO
	.align		4
.L_21:
        /*0018*/ 	.byte	0x04, 0x17
        /*001a*/ 	.short	(.L_23 - .L_22)
.L_22:
        /*001c*/ 	.word	0x00000000
        /*0020*/ 	.short	0x0000
        /*0022*/ 	.short	0x0000
        /*0024*/ 	.byte	0x00, 0xf5, 0x21, 0x00


	//----- nvinfo : EIATTR_SPARSE_MMA_MASK
	.align		4
.L_23:
        /*0028*/ 	.byte	0x03, 0x50
        /*002a*/ 	.short	0x0000


	//----- nvinfo : EIATTR_MAXREG_COUNT
	.align		4
        /*002c*/ 	.byte	0x03, 0x1b
        /*002e*/ 	.short	0x00ff


	//----- nvinfo : EIATTR_MERCURY_ISA_VERSION
	.align		4
        /*0030*/ 	.byte	0x03, 0x5f
        /*0032*/ 	.short	0x0101


	//----- nvinfo : EIATTR_VRC_CTA_INIT_COUNT
	.align		4
        /*0034*/ 	.byte	0x02, 0x4a
	.zero		1
	.zero		1


	//----- nvinfo : EIATTR_EXIT_INSTR_OFFSETS
	.align		4
        /*0038*/ 	.byte	0x04, 0x1c
        /*003a*/ 	.short	(.L_25 - .L_24)


	//   ....[0]....
.L_24:
        /*003c*/ 	.word	0x00000030


	//   ....[1]....
        /*0040*/ 	.word	0x00000110


	//----- nvinfo : EIATTR_CBANK_PARAM_SIZE
	.align		4
.L_25:
        /*0044*/ 	.byte	0x03, 0x19
        /*0046*/ 	.short	0x0010


	//----- nvinfo : EIATTR_PARAM_CBANK
	.align		4
        /*0048*/ 	.byte	0x04, 0x0a
        /*004a*/ 	.short	(.L_27 - .L_26)
	.align		4
.L_26:
        /*004c*/ 	.word	index@(.nv.constant0._Z10addOffsetsPjS_)
        /*0050*/ 	.short	0x0380
        /*0052*/ 	.short	0x0010


	//----- nvinfo : EIATTR_SW_WAR
	.align		4
.L_27:
        /*0054*/ 	.byte	0x04, 0x36
        /*0056*/ 	.short	(.L_29 - .L_28)
.L_28:
        /*0058*/ 	.word	0x00000008
.L_29:


//--------------------- .nv.info._Z4scanPjS_S_m   --------------------------
	.section	.nv.info._Z4scanPjS_S_m,"",@"SHT_CUDA_INFO"
	.sectionflags	@""
	.align	4


	//----- nvinfo : EIATTR_CUDA_API_VERSION
	.align		4
        /*0000*/ 	.byte	0x04, 0x37
        /*0002*/ 	.short	(.L_31 - .L_30)
.L_30:
        /*0004*/ 	.word	0x00000082


	//----- nvinfo : EIATTR_KPARAM_INFO
	.align		4
.L_31:
        /*0008*/ 	.byte	0x04, 0x17
        /*000a*/ 	.short	(.L_33 - .L_32)
.L_32:
        /*000c*/ 	.word	0x00000000
        /*0010*/ 	.short	0x0003
        /*0012*/ 	.short	0x0018
        /*0014*/ 	.byte	0x00, 0xf0, 0x21, 0x00


	//----- nvinfo : EIATTR_KPARAM_INFO
	.align		4
.L_33:
        /*0018*/ 	.byte	0x04, 0x17
        /*001a*/ 	.short	(.L_35 - .L_34)
.L_34:
        /*001c*/ 	.word	0x00000000
        /*0020*/ 	.short	0x0002
        /*0022*/ 	.short	0x0010
        /*0024*/ 	.byte	0x00, 0xf5, 0x21, 0x00


	//----- nvinfo : EIATTR_KPARAM_INFO
	.align		4
.L_35:
        /*0028*/ 	.byte	0x04, 0x17
        /*002a*/ 	.short	(.L_37 - .L_36)
.L_36:
        /*002c*/ 	.word	0x00000000
        /*0030*/ 	.short	0x0001
        /*0032*/ 	.short	0x0008
        /*0034*/ 	.byte	0x00, 0xf5, 0x21, 0x00


	//----- nvinfo : EIATTR_KPARAM_INFO
	.align		4
.L_37:
        /*0038*/ 	.byte	0x04, 0x17
        /*003a*/ 	.short	(.L_39 - .L_38)
.L_38:
        /*003c*/ 	.word	0x00000000
        /*0040*/ 	.short	0x0000
        /*0042*/ 	.short	0x0000
        /*0044*/ 	.byte	0x00, 0xf5, 0x21, 0x00


	//----- nvinfo : EIATTR_SPARSE_MMA_MASK
	.align		4
.L_39:
        /*0048*/ 	.byte	0x03, 0x50
        /*004a*/ 	.short	0x0000


	//----- nvinfo : EIATTR_MAXREG_COUNT
	.align		4
        /*004c*/ 	.byte	0x03, 0x1b
        /*004e*/ 	.short	0x00ff


	//----- nvinfo : EIATTR_NUM_BARRIERS
	.align		4
        /*0050*/ 	.byte	0x02, 0x4c
        /*0052*/ 	.byte	0x01
	.zero		1


	//----- nvinfo : EIATTR_MERCURY_ISA_VERSION
	.align		4
        /*0054*/ 	.byte	0x03, 0x5f
        /*0056*/ 	.short	0x0101


	//----- nvinfo : EIATTR_VRC_CTA_INIT_COUNT
	.align		4
        /*0058*/ 	.byte	0x02, 0x4a
	.zero		1
	.zero		1


	//----- nvinfo : EIATTR_EXIT_INSTR_OFFSETS
	.align		4
        /*005c*/ 	.byte	0x04, 0x1c
        /*005e*/ 	.short	(.L_41 - .L_40)


	//   ....[0]....
.L_40:
        /*0060*/ 	.word	0x00000490


	//----- nvinfo : EIATTR_CBANK_PARAM_SIZE
	.align		4
.L_41:
        /*0064*/ 	.byte	0x03, 0x19
        /*0066*/ 	.short	0x0020


	//----- nvinfo : EIATTR_PARAM_CBANK
	.align		4
        /*0068*/ 	.byte	0x04, 0x0a
        /*006a*/ 	.short	(.L_43 - .L_42)
	.align		4
.L_42:
        /*006c*/ 	.word	index@(.nv.constant0._Z4scanPjS_S_m)
        /*0070*/ 	.short	0x0380
        /*0072*/ 	.short	0x0020


	//----- nvinfo : EIATTR_SW_WAR
	.align		4
.L_43:
        /*0074*/ 	.byte	0x04, 0x36
        /*0076*/ 	.short	(.L_45 - .L_44)
.L_44:
        /*0078*/ 	.word	0x00000008
.L_45:


//--------------------- .nv.info._Z12generateMaskPhPjm --------------------------
	.section	.nv.info._Z12generateMaskPhPjm,"",@"SHT_CUDA_INFO"
	.sectionflags	@""
	.align	4


	//----- nvinfo : EIATTR_CUDA_API_VERSION
	.align		4
        /*0000*/ 	.byte	0x04, 0x37
        /*0002*/ 	.short	(.L_47 - .L_46)
.L_46:
        /*0004*/ 	.word	0x00000082


	//----- nvinfo : EIATTR_KPARAM_INFO
	.align		4
.L_47:
        /*0008*/ 	.byte	0x04, 0x17
        /*000a*/ 	.short	(.L_49 - .L_48)
.L_48:
        /*000c*/ 	.word	0x00000000
        /*0010*/ 	.short	0x0002
        /*0012*/ 	.short	0x0010
        /*0014*/ 	.byte	0x00, 0xf0, 0x21, 0x00


	//----- nvinfo : EIATTR_KPARAM_INFO
	.align		4
.L_49:
        /*0018*/ 	.byte	0x04, 0x17
        /*001a*/ 	.short	(.L_51 - .L_50)
.L_50:
        /*001c*/ 	.word	0x00000000
        /*0020*/ 	.short	0x0001
        /*0022*/ 	.short	0x0008
        /*0024*/ 	.byte	0x00, 0xf5, 0x21, 0x00


	//----- nvinfo : EIATTR_KPARAM_INFO
	.align		4
.L_51:
        /*0028*/ 	.byte	0x04, 0x17
        /*002a*/ 	.short	(.L_53 - .L_52)
.L_52:
        /*002c*/ 	.word	0x00000000
        /*0030*/ 	.short	0x0000
        /*0032*/ 	.short	0x0000
        /*0034*/ 	.byte	0x00, 0xf5, 0x21, 0x00


	//----- nvinfo : EIATTR_SPARSE_MMA_MASK
	.align		4
.L_53:
        /*0038*/ 	.byte	0x03, 0x50
        /*003a*/ 	.short	0x0000


	//----- nvinfo : EIATTR_MAXREG_COUNT
	.align		4
        /*003c*/ 	.byte	0x03, 0x1b
        /*003e*/ 	.short	0x00ff


	//----- nvinfo : EIATTR_MERCURY_ISA_VERSION
	.align		4
        /*0040*/ 	.byte	0x03, 0x5f
        /*0042*/ 	.short	0x0101


	//----- nvinfo : EIATTR_VRC_CTA_INIT_COUNT
	.align		4
        /*0044*/ 	.byte	0x02, 0x4a
	.zero		1
	.zero		1


	//----- nvinfo : EIATTR_EXIT_INSTR_OFFSETS
	.align		4
        /*0048*/ 	.byte	0x04, 0x1c
        /*004a*/ 	.short	(.L_55 - .L_54)


	//   ....[0]....
.L_54:
        /*004c*/ 	.word	0x00000120


	//   ....[1]....
        /*0050*/ 	.word	0x00000220


	//   ....[2]....
        /*0054*/ 	.word	0x00000290


	//   ....[3]....
        /*0058*/ 	.word	0x000003e0


	//----- nvinfo : EIATTR_CRS_STACK_SIZE
	.align		4
.L_55:
        /*005c*/ 	.byte	0x04, 0x1e
        /*005e*/ 	.short	(.L_57 - .L_56)
.L_56:
        /*0060*/ 	.word	0x00000000


	//----- nvinfo : EIATTR_CBANK_PARAM_SIZE
	.align		4
.L_57:
        /*0064*/ 	.byte	0x03, 0x19
        /*0066*/ 	.short	0x0018


	//----- nvinfo : EIATTR_PARAM_CBANK
	.align		4
        /*0068*/ 	.byte	0x04, 0x0a
        /*006a*/ 	.short	(.L_59 - .L_58)
	.align		4
.L_58:
        /*006c*/ 	.word	index@(.nv.constant0._Z12generateMaskPhPjm)
        /*0070*/ 	.short	0x0380
        /*0072*/ 	.short	0x0018


	//----- nvinfo : EIATTR_SW_WAR
	.align		4
.L_59:
        /*0074*/ 	.byte	0x04, 0x36
        /*0076*/ 	.short	(.L_61 - .L_60)
.L_60:
        /*0078*/ 	.word	0x00000008
.L_61:


//--------------------- .nv.callgraph             --------------------------
	.section	.nv.callgraph,"",@"SHT_CUDA_CALLGRAPH"
	.align	4
	.sectionentsize	8
	.align		4
        /*0000*/ 	.word	0x00000000
	.align		4
        /*0004*/ 	.word	0xffffffff
	.align		4
        /*0008*/ 	.word	0x00000000
	.align		4
        /*000c*/ 	.word	0xfffffffe
	.align		4
        /*0010*/ 	.word	0x00000000
	.align		4
        /*0014*/ 	.word	0xfffffffd
	.align		4
        /*0018*/ 	.word	0x00000000
	.align		4
        /*001c*/ 	.word	0xfffffffc


//--------------------- .text._Z10addOffsetsPjS_  --------------------------
	.section	.text._Z10addOffsetsPjS_,"ax",@progbits
	.align	128
        .global         _Z10addOffsetsPjS_
        .type           _Z10addOffsetsPjS_,@function
        .size           _Z10addOffsetsPjS_,(.L_x_8 - _Z10addOffsetsPjS_)
        .other          _Z10addOffsetsPjS_,@"STO_CUDA_ENTRY STV_DEFAULT"
_Z10addOffsetsPjS_:
.text._Z10addOffsetsPjS_:
[----:B------:R-:W-:Y:S01]  /*0000*/  LDC R1, c[0x0][0x37c] ;  /* 0x0000df00ff017b82 */ /* 0x000fe20000000800 */
[----:B------:R-:W0:Y:S02]  /*0010*/  S2R R9, SR_CTAID.X ;  /* 0x0000000000097919 */ /* 0x000e240000002500 */
[----:B0-----:R-:W-:-:S13]  /*0020*/  ISETP.NE.AND P0, PT, R9, RZ, PT ;  /* 0x000000ff0900720c */ /* 0x001fda0003f05270 */
[----:B------:R-:W-:Y:S05]  /*0030*/  @!P0 EXIT ;  /* 0x000000000000894d */ /* 0x000fea0003800000 */
[----:B------:R-:W0:Y:S01]  /*0040*/  S2R R0, SR_TID.X ;  /* 0x0000000000007919 */ /* 0x000e220000002100 */
[----:B------:R-:W1:Y:S01]  /*0050*/  LDC.64 R2, c[0x0][0x388] ;  /* 0x0000e200ff027b82 */ /* 0x000e620000000a00 */
[----:B------:R-:W0:Y:S01]  /*0060*/  LDCU UR6, c[0x0][0x360] ;  /* 0x00006c00ff0677ac */ /* 0x000e220008000800 */
[----:B------:R-:W-:Y:S01]  /*0070*/  IADD3 R7, PT, PT, R9, -0x1, RZ ;  /* 0xffffffff09077810 */ /* 0x000fe20007ffe0ff */
[----:B------:R-:W2:Y:S05]  /*0080*/  LDCU.64 UR4, c[0x0][0x358] ;  /* 0x00006b00ff0477ac */ /* 0x000eaa0008000a00 */
[----:B------:R-:W3:Y:S01]  /*0090*/  LDC.64 R4, c[0x0][0x380] ;  /* 0x0000e000ff047b82 */ /* 0x000ee20000000a00 */
[----:B-1----:R-:W-:-:S06]  /*00a0*/  IMAD.WIDE.U32 R2, R7, 0x4, R2 ;  /* 0x0000000407027825 */ /* 0x002fcc00078e0002 */
[----:B--2---:R-:W2:Y:S01]  /*00b0*/  LDG.E R2, desc[UR4][R2.64] ;  /* 0x0000000402027981 */ /* 0x004ea2000c1e1900 */
[----:B0-----:R-:W-:-:S04]  /*00c0*/  IMAD R9, R9, UR6, R0 ;  /* 0x0000000609097c24 */ /* 0x001fc8000f8e0200 */
[----:B---3--:R-:W-:-:S05]  /*00d0*/  IMAD.WIDE R4, R9, 0x4, R4 ;  /* 0x0000000409047825 */ /* 0x008fca00078e0204 */
[----:B------:R-:W2:Y:S02]  /*00e0*/  LDG.E R7, desc[UR4][R4.64] ;  /* 0x0000000404077981 */ /* 0x000ea4000c1e1900 */
[----:B--2---:R-:W-:-:S05]  /*00f0*/  IADD3 R7, PT, PT, R2, R7, RZ ;  /* 0x0000000702077210 */ /* 0x004fca0007ffe0ff */
[----:B------:R-:W-:Y:S01]  /*0100*/  STG.E desc[UR4][R4.64], R7 ;  /* 0x0000000704007986 */ /* 0x000fe2000c101904 */
[----:B------:R-:W-:Y:S05]  /*0110*/  EXIT ;  /* 0x000000000000794d */ /* 0x000fea0003800000 */
.L_x_0:
[----:B------:R-:W-:-:S00]  /*0120*/  BRA `(.L_x_0) ;  /* 0xfffffffc00fc7947 */ /* 0x000fc0000383ffff */
[----:B------:R-:W-:-:S00]  /*0130*/  NOP ;  /* 0x0000000000007918 */ /* 0x000fc00000000000 */
        /* <DEDUP_REMOVED lines=12> */
.L_x_8:


//--------------------- .text._Z4scanPjS_S_m      --------------------------
	.section	.text._Z4scanPjS_S_m,"ax",@progbits
	.align	128
        .global         _Z4scanPjS_S_m
        .type           _Z4scanPjS_S_m,@function
        .size           _Z4scanPjS_S_m,(.L_x_9 - _Z4scanPjS_S_m)
        .other          _Z4scanPjS_S_m,@"STO_CUDA_ENTRY STV_DEFAULT"
_Z4scanPjS_S_m:
.text._Z4scanPjS_S_m:
[----:B------:R-:W-:Y:S01]  /*0000*/  LDC R1, c[0x0][0x37c] ;  /* 0x0000df00ff017b82 */ /* 0x000fe20000000800 */
[----:B------:R-:W0:Y:S07]  /*0010*/  S2R R15, SR_CTAID.X ;  /* 0x00000000000f7919 */ /* 0x000e2e0000002500 */
[----:B------:R-:W0:Y:S01]  /*0020*/  LDC R6, c[0x0][0x360] ;  /* 0x0000d800ff067b82 */ /* 0x000e220000000800 */
[----:B------:R-:W1:Y:S01]  /*0030*/  LDCU.64 UR4, c[0x0][0x398] ;  /* 0x00007300ff0477ac */ /* 0x000e620008000a00 */
[----:B------:R-:W-:Y:S01]  /*0040*/  CS2R R12, SRZ ;  /* 0x00000000000c7805 */ /* 0x000fe2000001ff00 */
[----:B------:R-:W2:Y:S01]  /*0050*/  S2R R2, SR_TID.X ;  /* 0x0000000000027919 */ /* 0x000ea20000002100 */
[----:B------:R-:W3:Y:S01]  /*0060*/  LDCU.64 UR6, c[0x0][0x358] ;  /* 0x00006b00ff0677ac */ /* 0x000ee20008000a00 */
[----:B0-----:R-:W-:-:S04]  /*0070*/  IMAD R3, R15, R6, RZ ;  /* 0x000000060f037224 */ /* 0x001fc800078e02ff */
[----:B--2---:R-:W-:-:S05]  /*0080*/  IMAD R0, R3, 0x2, R2 ;  /* 0x0000000203007824 */ /* 0x004fca00078e0202 */
[----:B-1----:R-:W-:Y:S02]  /*0090*/  ISETP.GE.U32.AND P0, PT, R0, UR4, PT ;  /* 0x0000000400007c0c */ /* 0x002fe4000bf06070 */
[----:B------:R-:W-:-:S04]  /*00a0*/  SHF.R.S32.HI R3, RZ, 0x1f, R0 ;  /* 0x0000001fff037819 */ /* 0x000fc80000011400 */
[----:B------:R-:W-:-:S13]  /*00b0*/  ISETP.GE.U32.AND.EX P0, PT, R3, UR5, PT, P0 ;  /* 0x0000000503007c0c */ /* 0x000fda000bf06100 */
[----:B------:R-:W0:Y:S02]  /*00c0*/  @!P0 LDC.64 R4, c[0x0][0x388] ;  /* 0x0000e200ff048b82 */ /* 0x000e240000000a00 */
[----:B0-----:R-:W-:-:S04]  /*00d0*/  @!P0 LEA R4, P1, R0, R4, 0x2 ;  /* 0x0000000400048211 */ /* 0x001fc800078210ff */
[----:B------:R-:W-:-:S05]  /*00e0*/  @!P0 LEA.HI.X R5, R0, R5, R3, 0x2, P1 ;  /* 0x0000000500058211 */ /* 0x000fca00008f1403 */
[----:B---3--:R-:W2:Y:S04]  /*00f0*/  @!P0 LDG.E R12, desc[UR6][R4.64] ;  /* 0x00000006040c8981 */ /* 0x008ea8000c1e1900 */
[----:B------:R-:W2:Y:S01]  /*0100*/  @!P0 LDG.E R13, desc[UR6][R4.64+0x4] ;  /* 0x00000406040d8981 */ /* 0x000ea2000c1e1900 */
[----:B------:R-:W0:Y:S01]  /*0110*/  S2UR UR5, SR_CgaCtaId ;  /* 0x00000000000579c3 */ /* 0x000e220000008800 */
[----:B------:R-:W-:Y:S01]  /*0120*/  UMOV UR4, 0x400 ;  /* 0x0000040000047882 */ /* 0x000fe20000000000 */
[----:B------:R-:W-:Y:S01]  /*0130*/  IMAD.MOV.U32 R9, RZ, RZ, 0x1 ;  /* 0x00000001ff097424 */ /* 0x000fe200078e00ff */
[----:B------:R-:W-:Y:S01]  /*0140*/  LEA R8, R2, 0x1, 0x1 ;  /* 0x0000000102087811 */ /* 0x000fe200078e08ff */
[----:B------:R-:W-:Y:S01]  /*0150*/  IMAD.MOV.U32 R11, RZ, RZ, R6 ;  /* 0x000000ffff0b7224 */ /* 0x000fe200078e0006 */
[----:B0-----:R-:W-:-:S06]  /*0160*/  ULEA UR4, UR5, UR4, 0x18 ;  /* 0x0000000405047291 */ /* 0x001fcc000f8ec0ff */
[----:B------:R-:W-:-:S05]  /*0170*/  LEA R7, R2, UR4, 0x3 ;  /* 0x0000000402077c11 */ /* 0x000fca000f8e18ff */
[----:B--2---:R0:W-:Y:S02]  /*0180*/  STS.64 [R7], R12 ;  /* 0x0000000c07007388 */ /* 0x0041e40000000a00 */
.L_x_1:
[----:B------:R-:W-:Y:S01]  /*0190*/  BAR.SYNC.DEFER_BLOCKING 0x0 ;  /* 0x0000000000007b1d */ /* 0x000fe20000010000 */
[----:B------:R-:W-:-:S13]  /*01a0*/  ISETP.GE.U32.AND P0, PT, R2, R11, PT ;  /* 0x0000000b0200720c */ /* 0x000fda0003f06070 */
[----:B------:R-:W-:-:S05]  /*01b0*/  @!P0 IMAD R4, R8, R9, RZ ;  /* 0x0000000908048224 */ /* 0x000fca00078e02ff */
[----:B------:R-:W-:-:S05]  /*01c0*/  @!P0 LEA R4, R4, UR4, 0x2 ;  /* 0x0000000404048c11 */ /* 0x000fca000f8e10ff */
[C---:B------:R-:W-:Y:S02]  /*01d0*/  @!P0 IMAD R5, R9.reuse, 0x4, R4 ;  /* 0x0000000409058824 */ /* 0x040fe400078e0204 */
[----:B------:R-:W-:Y:S01]  /*01e0*/  @!P0 LDS R4, [R4+-0x4] ;  /* 0xfffffc0004048984 */ /* 0x000fe20000000800 */
[----:B------:R-:W-:-:S03]  /*01f0*/  IMAD.SHL.U32 R9, R9, 0x2, RZ ;  /* 0x0000000209097824 */ /* 0x000fc600078e00ff */
[----:B0-----:R-:W0:Y:S02]  /*0200*/  @!P0 LDS R13, [R5+-0x4] ;  /* 0xfffffc00050d8984 */ /* 0x001e240000000800 */
[----:B0-----:R-:W-:-:S05]  /*0210*/  @!P0 IMAD.IADD R10, R4, 0x1, R13 ;  /* 0x00000001040a8824 */ /* 0x001fca00078e020d */
[----:B------:R1:W-:Y:S01]  /*0220*/  @!P0 STS [R5+-0x4], R10 ;  /* 0xfffffc0a05008388 */ /* 0x0003e20000000800 */
[----:B------:R-:W-:Y:S02]  /*0230*/  ISETP.GT.U32.AND P0, PT, R11, 0x1, PT ;  /* 0x000000010b00780c */ /* 0x000fe40003f04070 */
[----:B------:R-:W-:-:S11]  /*0240*/  SHF.R.U32.HI R11, RZ, 0x1, R11 ;  /* 0x00000001ff0b7819 */ /* 0x000fd6000001160b */
[----:B-1----:R-:W-:Y:S05]  /*0250*/  @P0 BRA `(.L_x_1) ;  /* 0xfffffffc00cc0947 */ /* 0x002fea000383ffff */
[----:B------:R-:W-:Y:S01]  /*0260*/  ISETP.NE.AND P0, PT, R2, RZ, PT ;  /* 0x000000ff0200720c */ /* 0x000fe20003f05270 */
[----:B------:R-:W0:Y:S01]  /*0270*/  LDC.64 R4, c[0x0][0x390] ;  /* 0x0000e400ff047b82 */ /* 0x000e220000000a00 */
[----:B------:R-:W-:-:S11]  /*0280*/  UMOV UR5, 0x1 ;  /* 0x0000000100057882 */ /* 0x000fd60000000000 */
[----:B------:R-:W-:-:S05]  /*0290*/  @!P0 LEA R10, R6, UR4, 0x3 ;  /* 0x00000004060a8c11 */ /* 0x000fca000f8e18ff */
[----:B------:R-:W1:Y:S04]  /*02a0*/  @!P0 LDS R11, [R10+-0x4] ;  /* 0xfffffc000a0b8984 */ /* 0x000e680000000800 */
[----:B------:R2:W-:Y:S01]  /*02b0*/  @!P0 STS [R10+-0x4], RZ ;  /* 0xfffffcff0a008388 */ /* 0x0005e20000000800 */
[----:B0-----:R-:W-:-:S05]  /*02c0*/  IMAD.WIDE.U32 R4, R15, 0x4, R4 ;  /* 0x000000040f047825 */ /* 0x001fca00078e0004 */
[----:B-1----:R2:W-:Y:S02]  /*02d0*/  @!P0 STG.E desc[UR6][R4.64], R11 ;  /* 0x0000000b04008986 */ /* 0x0025e4000c101906 */
.L_x_2:
[----:B------:R-:W-:Y:S01]  /*02e0*/  BAR.SYNC.DEFER_BLOCKING 0x0 ;  /* 0x0000000000007b1d */ /* 0x000fe20000010000 */
[----:B------:R-:W-:Y:S02]  /*02f0*/  ISETP.GE.U32.AND P0, PT, R2, UR5, PT ;  /* 0x0000000502007c0c */ /* 0x000fe4000bf06070 */
[----:B------:R-:W-:-:S11]  /*0300*/  SHF.R.U32.HI R9, RZ, 0x1, R9 ;  /* 0x00000001ff097819 */ /* 0x000fd60000011609 */
[----:B--2---:R-:W-:-:S05]  /*0310*/  @!P0 IMAD R10, R8, R9, RZ ;  /* 0x00000009080a8224 */ /* 0x004fca00078e02ff */
[----:B------:R-:W-:-:S05]  /*0320*/  @!P0 LEA R10, R10, UR4, 0x2 ;  /* 0x000000040a0a8c11 */ /* 0x000fca000f8e10ff */
[----:B------:R-:W-:Y:S01]  /*0330*/  @!P0 IMAD R12, R9, 0x4, R10 ;  /* 0x00000004090c8824 */ /* 0x000fe200078e020a */
[----:B------:R-:W-:Y:S04]  /*0340*/  @!P0 LDS R11, [R10+-0x4] ;  /* 0xfffffc000a0b8984 */ /* 0x000fe80000000800 */
[----:B------:R-:W0:Y:S02]  /*0350*/  @!P0 LDS R13, [R12+-0x4] ;  /* 0xfffffc000c0d8984 */ /* 0x000e240000000800 */
[----:B0-----:R-:W-:Y:S02]  /*0360*/  @!P0 IMAD.IADD R11, R11, 0x1, R13 ;  /* 0x000000010b0b8824 */ /* 0x001fe400078e020d */
[----:B------:R0:W-:Y:S04]  /*0370*/  @!P0 STS [R10+-0x4], R13 ;  /* 0xfffffc0d0a008388 */ /* 0x0001e80000000800 */
[----:B------:R0:W-:Y:S01]  /*0380*/  @!P0 STS [R12+-0x4], R11 ;  /* 0xfffffc0b0c008388 */ /* 0x0001e20000000800 */
[----:B------:R-:W-:Y:S01]  /*0390*/  ISETP.LE.U32.AND P0, PT, R6, UR5, PT ;  /* 0x0000000506007c0c */ /* 0x000fe2000bf03070 */
[----:B------:R-:W-:-:S12]  /*03a0*/  USHF.L.U32 UR5, UR5, 0x1, URZ ;  /* 0x0000000105057899 */ /* 0x000fd800080006ff */
[----:B0-----:R-:W-:Y:S05]  /*03b0*/  @!P0 BRA `(.L_x_2) ;  /* 0xfffffffc00c88947 */ /* 0x001fea000383ffff */
[----:B------:R-:W-:Y:S01]  /*03c0*/  BAR.SYNC.DEFER_BLOCKING 0x0 ;  /* 0x0000000000007b1d */ /* 0x000fe20000010000 */
[----:B------:R-:W-:-:S05]  /*03d0*/  VIADD R9, R6, 0xffffffff ;  /* 0xffffffff06097836 */ /* 0x000fca0000000000 */
[----:B------:R-:W-:Y:S01]  /*03e0*/  ISETP.NE.AND P0, PT, R2, R9, PT ;  /* 0x000000090200720c */ /* 0x000fe20003f05270 */
[----:B------:R-:W0:-:S12]  /*03f0*/  LDCU.64 UR4, c[0x0][0x380] ;  /* 0x00007000ff0477ac */ /* 0x000e180008000a00 */
[----:B------:R-:W2:Y:S04]  /*0400*/  @!P0 LDG.E R8, desc[UR6][R4.64] ;  /* 0x0000000604088981 */ /* 0x000ea8000c1e1900 */
[----:B------:R-:W1:Y:S04]  /*0410*/  LDS R6, [R7+0x4] ;  /* 0x0000040007067984 */ /* 0x000e680000000800 */
[----:B-1----:R-:W-:Y:S04]  /*0420*/  STS [R7], R6 ;  /* 0x0000000607007388 */ /* 0x002fe80000000800 */
[----:B------:R-:W2:Y:S01]  /*0430*/  @P0 LDS R8, [R7+0x8] ;  /* 0x0000080007080984 */ /* 0x000ea20000000800 */
[----:B0-----:R-:W-:-:S04]  /*0440*/  LEA R2, P0, R0, UR4, 0x2 ;  /* 0x0000000400027c11 */ /* 0x001fc8000f8010ff */
[----:B------:R-:W-:-:S05]  /*0450*/  LEA.HI.X R3, R0, UR5, R3, 0x2, P0 ;  /* 0x0000000500037c11 */ /* 0x000fca00080f1403 */
[----:B------:R-:W-:Y:S04]  /*0460*/  STG.E desc[UR6][R2.64], R6 ;  /* 0x0000000602007986 */ /* 0x000fe8000c101906 */
[----:B--2---:R-:W-:Y:S04]  /*0470*/  STG.E desc[UR6][R2.64+0x4], R8 ;  /* 0x0000040802007986 */ /* 0x004fe8000c101906 */
[----:B------:R-:W-:Y:S01]  /*0480*/  STS [R7+0x4], R8 ;  /* 0x0000040807007388 */ /* 0x000fe20000000800 */
[----:B------:R-:W-:Y:S05]  /*0490*/  EXIT ;  /* 0x000000000000794d */ /* 0x000fea0003800000 */
.L_x_3:
        /* <DEDUP_REMOVED lines=14> */
.L_x_9:


//--------------------- .text._Z12generateMaskPhPjm --------------------------
	.section	.text._Z12generateMaskPhPjm,"ax",@progbits
	.align	128
        .global         _Z12generateMaskPhPjm
        .type           _Z12generateMaskPhPjm,@function
        .size           _Z12generateMaskPhPjm,(.L_x_10 - _Z12generateMaskPhPjm)
        .other          _Z12generateMaskPhPjm,@"STO_CUDA_ENTRY STV_DEFAULT"
_Z12generateMaskPhPjm:
.text._Z12generateMaskPhPjm:
[----:B------:R-:W-:Y:S01]  /*0000*/  LDC R1, c[0x0][0x37c] ;  /* 0x0000df00ff017b82 */ /* 0x000fe20000000800 */
[----:B------:R-:W0:Y:S07]  /*0010*/  S2R R3, SR_TID.X ;  /* 0x0000000000037919 */ /* 0x000e2e0000002100 */
[----:B------:R-:W0:Y:S01]  /*0020*/  S2UR UR6, SR_CTAID.X ;  /* 0x00000000000679c3 */ /* 0x000e220000002500 */
[----:B------:R-:W1:Y:S01]  /*0030*/  LDCU.64 UR4, c[0x0][0x358] ;  /* 0x00006b00ff0477ac */ /* 0x000e620008000a00 */
[----:B------:R-:W2:Y:S06]  /*0040*/  LDCU.128 UR8, c[0x0][0x380] ;  /* 0x00007000ff0877ac */ /* 0x000eac0008000c00 */
[----:B------:R-:W0:Y:S01]  /*0050*/  LDC R0, c[0x0][0x360] ;  /* 0x0000d800ff007b82 */ /* 0x000e220000000800 */
[----:B------:R-:W3:Y:S01]  /*0060*/  LDCU UR7, c[0x0][0x370] ;  /* 0x00006e00ff0777ac */ /* 0x000ee20008000800 */
[----:B0-----:R-:W-:-:S02]  /*0070*/  IMAD R2, R0, UR6, R3 ;  /* 0x0000000600027c24 */ /* 0x001fc4000f8e0203 */
[----:B---3--:R-:W-:-:S03]  /*0080*/  IMAD R0, R0, UR7, RZ ;  /* 0x0000000700007c24 */ /* 0x008fc6000f8e02ff */
[----:B------:R-:W-:-:S13]  /*0090*/  ISETP.NE.AND P0, PT, R2, RZ, PT ;  /* 0x000000ff0200720c */ /* 0x000fda0003f05270 */
[----:B-12---:R-:W-:Y:S05]  /*00a0*/  @!P0 BRA `(.L_x_4) ;  /* 0x0000000000608947 */ /* 0x006fea0003800000 */
[----:B------:R-:W0:Y:S01]  /*00b0*/  LDC.64 R10, c[0x0][0x390] ;  /* 0x0000e400ff0a7b82 */ /* 0x000e220000000a00 */
[----:B------:R-:W-:-:S05]  /*00c0*/  IMAD.MOV.U32 R7, RZ, RZ, R2 ;  /* 0x000000ffff077224 */ /* 0x000fca00078e0002 */
[----:B------:R-:W-:Y:S02]  /*00d0*/  SHF.R.S32.HI R2, RZ, 0x1f, R7 ;  /* 0x0000001fff027819 */ /* 0x000fe40000011407 */
[----:B0-----:R-:W-:-:S04]  /*00e0*/  IADD3 R10, P0, PT, R10, -0x1, RZ ;  /* 0xffffffff0a0a7810 */ /* 0x001fc80007f1e0ff */
[----:B------:R-:W-:Y:S02]  /*00f0*/  IADD3.X R11, PT, PT, R11, -0x1, RZ, P0, !PT ;  /* 0xffffffff0b0b7810 */ /* 0x000fe400007fe4ff */
[----:B------:R-:W-:-:S04]  /*0100*/  ISETP.GT.U32.AND P0, PT, R10, R7, PT ;  /* 0x000000070a00720c */ /* 0x000fc80003f04070 */
[----:B------:R-:W-:-:S13]  /*0110*/  ISETP.GT.U32.AND.EX P0, PT, R11, R2, PT, P0 ;  /* 0x000000020b00720c */ /* 0x000fda0003f04100 */
[----:B------:R-:W-:Y:S05]  /*0120*/  @!P0 EXIT ;  /* 0x000000000000894d */ /* 0x000fea0003800000 */
[----:B------:R-:W-:-:S07]  /*0130*/  IMAD.MOV.U32 R8, RZ, RZ, R2 ;  /* 0x000000ffff087224 */ /* 0x000fce00078e0002 */
.L_x_5:
[----:B------:R-:W-:-:S04]  /*0140*/  IADD3 R2, P0, PT, R7, UR8, RZ ;  /* 0x0000000807027c10 */ /* 0x000fc8000ff1e0ff */
[----:B------:R-:W-:-:S05]  /*0150*/  IADD3.X R3, PT, PT, R8, UR9, RZ, P0, !PT ;  /* 0x0000000908037c10 */ /* 0x000fca00087fe4ff */
[----:B------:R-:W2:Y:S04]  /*0160*/  LDG.E.U8 R5, desc[UR4][R2.64] ;  /* 0x0000000402057981 */ /* 0x000ea8000c1e1100 */
[----:B------:R-:W2:Y:S01]  /*0170*/  LDG.E.U8 R6, desc[UR4][R2.64+-0x1] ;  /* 0xffffff0402067981 */ /* 0x000ea2000c1e1100 */
[----:B------:R-:W-:Y:S02]  /*0180*/  LEA R4, P1, R7, UR10, 0x2 ;  /* 0x0000000a07047c11 */ /* 0x000fe4000f8210ff */
[----:B--2---:R-:W-:Y:S02]  /*0190*/  ISETP.NE.AND P0, PT, R5, R6, PT ;  /* 0x000000060500720c */ /* 0x004fe40003f05270 */
[----:B------:R-:W-:Y:S01]  /*01a0*/  LEA.HI.X R5, R7, UR11, R8, 0x2, P1 ;  /* 0x0000000b07057c11 */ /* 0x000fe200088f1408 */
[----:B------:R-:W-:Y:S01]  /*01b0*/  IMAD.IADD R7, R0, 0x1, R7 ;  /* 0x0000000100077824 */ /* 0x000fe200078e0207 */
[----:B------:R-:W-:-:S04]  /*01c0*/  SEL R9, RZ, 0x1, !P0 ;  /* 0x00000001ff097807 */ /* 0x000fc80004000000 */
[----:B------:R-:W-:Y:S01]  /*01d0*/  ISETP.GT.U32.AND P0, PT, R10, R7, PT ;  /* 0x000000070a00720c */ /* 0x000fe20003f04070 */
[----:B------:R0:W-:Y:S01]  /*01e0*/  STG.E desc[UR4][R4.64], R9 ;  /* 0x0000000904007986 */ /* 0x0001e2000c101904 */
[----:B------:R-:W-:-:S04]  /*01f0*/  SHF.R.S32.HI R8, RZ, 0x1f, R7 ;  /* 0x0000001fff087819 */ /* 0x000fc80000011407 */
[----:B------:R-:W-:-:S13]  /*0200*/  ISETP.GT.U32.AND.EX P0, PT, R11, R8, PT, P0 ;  /* 0x000000080b00720c */ /* 0x000fda0003f04100 */
[----:B0-----:R-:W-:Y:S05]  /*0210*/  @P0 BRA `(.L_x_5) ;  /* 0xfffffffc00c80947 */ /* 0x001fea000383ffff */
[----:B------:R-:W-:Y:S05]  /*0220*/  EXIT ;  /* 0x000000000000794d */ /* 0x000fea0003800000 */
.L_x_4:
[----:B------:R-:W0:Y:S01]  /*0230*/  LDC.64 R12, c[0x0][0x390] ;  /* 0x0000e400ff0c7b82 */ /* 0x000e220000000a00 */
[----:B------:R-:W-:-:S07]  /*0240*/  IMAD.MOV.U32 R5, RZ, RZ, 0x1 ;  /* 0x00000001ff057424 */ /* 0x000fce00078e00ff */
[----:B------:R-:W1:Y:S01]  /*0250*/  LDC.64 R2, c[0x0][0x388] ;  /* 0x0000e200ff027b82 */ /* 0x000e620000000a00 */
[----:B0-----:R-:W-:-:S04]  /*0260*/  ISETP.GE.U32.AND P0, PT, R12, 0x2, PT ;  /* 0x000000020c00780c */ /* 0x001fc80003f06070 */
[----:B------:R-:W-:Y:S01]  /*0270*/  ISETP.GE.U32.AND.EX P0, PT, R13, RZ, PT, P0 ;  /* 0x000000ff0d00720c */ /* 0x000fe20003f06100 */
[----:B-1----:R0:W-:-:S12]  /*0280*/  STG.E desc[UR4][R2.64], R5 ;  /* 0x0000000502007986 */ /* 0x0021d8000c101904 */
[----:B------:R-:W-:Y:S05]  /*0290*/  @!P0 EXIT ;  /* 0x000000000000894d */ /* 0x000fea0003800000 */
[----:B------:R-:W1:Y:S01]  /*02a0*/  LDC.64 R14, c[0x0][0x380] ;  /* 0x0000e000ff0e7b82 */ /* 0x000e620000000a00 */
[----:B------:R-:W-:Y:S02]  /*02b0*/  IMAD.MOV.U32 R7, RZ, RZ, 0x1 ;  /* 0x00000001ff077424 */ /* 0x000fe400078e00ff */
[----:B------:R-:W-:Y:S02]  /*02c0*/  IMAD.MOV.U32 R11, RZ, RZ, 0x1 ;  /* 0x00000001ff0b7424 */ /* 0x000fe400078e00ff */
[----:B------:R-:W-:-:S03]  /*02d0*/  IMAD.MOV.U32 R8, RZ, RZ, RZ ;  /* 0x000000ffff087224 */ /* 0x000fc600078e00ff */
[----:B------:R-:W2:Y:S04]  /*02e0*/  LDC.64 R16, c[0x0][0x388] ;  /* 0x0000e200ff107b82 */ /* 0x000ea80000000a00 */
.L_x_6:
[----:B01----:R-:W-:-:S05]  /*02f0*/  IADD3 R2, P0, PT, R11, R14, RZ ;  /* 0x0000000e0b027210 */ /* 0x003fca0007f1e0ff */
[----:B------:R-:W-:-:S05]  /*0300*/  IMAD.X R3, R8, 0x1, R15, P0 ;  /* 0x0000000108037824 */ /* 0x000fca00000e060f */
[----:B------:R-:W3:Y:S04]  /*0310*/  LDG.E.U8 R5, desc[UR4][R2.64] ;  /* 0x0000000402057981 */ /* 0x000ee8000c1e1100 */
[----:B------:R-:W3:Y:S01]  /*0320*/  LDG.E.U8 R6, desc[UR4][R2.64+-0x1] ;  /* 0xffffff0402067981 */ /* 0x000ee2000c1e1100 */
[----:B--2---:R-:W-:Y:S02]  /*0330*/  LEA R4, P1, R11, R16, 0x2 ;  /* 0x000000100b047211 */ /* 0x004fe400078210ff */
[----:B---3--:R-:W-:Y:S02]  /*0340*/  ISETP.NE.AND P0, PT, R5, R6, PT ;  /* 0x000000060500720c */ /* 0x008fe40003f05270 */
[----:B------:R-:W-:Y:S01]  /*0350*/  LEA.HI.X R5, R11, R17, R8, 0x2, P1 ;  /* 0x000000110b057211 */ /* 0x000fe200008f1408 */
[----:B------:R-:W-:Y:S01]  /*0360*/  IMAD.IADD R11, R0, 0x1, R7 ;  /* 0x00000001000b7824 */ /* 0x000fe200078e0207 */
[----:B------:R-:W-:-:S03]  /*0370*/  SEL R9, RZ, 0x1, !P0 ;  /* 0x00000001ff097807 */ /* 0x000fc60004000000 */
[--C-:B------:R-:W-:Y:S01]  /*0380*/  IMAD.MOV.U32 R7, RZ, RZ, R11.reuse ;  /* 0x000000ffff077224 */ /* 0x100fe200078e000b */
[----:B------:R-:W-:Y:S01]  /*0390*/  ISETP.GE.U32.AND P0, PT, R11, R12, PT ;  /* 0x0000000c0b00720c */ /* 0x000fe20003f06070 */
[----:B------:R3:W-:Y:S01]  /*03a0*/  STG.E desc[UR4][R4.64], R9 ;  /* 0x0000000904007986 */ /* 0x0007e2000c101904 */
[----:B------:R-:W-:-:S04]  /*03b0*/  SHF.R.S32.HI R8, RZ, 0x1f, R11 ;  /* 0x0000001fff087819 */ /* 0x000fc8000001140b */
[----:B------:R-:W-:-:S13]  /*03c0*/  ISETP.GE.U32.AND.EX P0, PT, R8, R13, PT, P0 ;  /* 0x0000000d0800720c */ /* 0x000fda0003f06100 */
[----:B---3--:R-:W-:Y:S05]  /*03d0*/  @!P0 BRA `(.L_x_6) ;  /* 0xfffffffc00c48947 */ /* 0x008fea000383ffff */
[----:B------:R-:W-:Y:S05]  /*03e0*/  EXIT ;  /* 0x000000000000794d */ /* 0x000fea0003800000 */
.L_x_7:
        /* <DEDUP_REMOVED lines=9> */
.L_x_10:


//--------------------- .nv.shared._Z10addOffsetsPjS_ --------------------------
	.section	.nv.shared._Z10addOffsetsPjS_,"aw",@nobits
	.sectionflags	@""
	.align	16
	.zero		1024


//--------------------- .nv.shared.reserved.0     --------------------------
	.section	.nv.shared.reserved.0,"aw",@nobits
	.weak		__nv_reservedSMEM_offset_0_alias
	.size		__nv_reservedSMEM_offset_0_alias, 0, 64
	.other		__nv_reservedSMEM_offset_0_alias,@"STO_CUDA_RESERVED_SHARED STV_DEFAULT"
__nv_reservedSMEM_offset_0_alias:
	.zero		0
	.zero		64


//--------------------- .nv.shared._Z4scanPjS_S_m --------------------------
	.section	.nv.shared._Z4scanPjS_S_m,"aw",@nobits
	.sectionflags	@""
	.align	16
	.zero		1024


//--------------------- .nv.shared._Z12generateMaskPhPjm --------------------------
	.section	.nv.shared._Z12generateMaskPhPjm,"aw",@nobits
	.sectionflags	@""
	.align	16
	.zero		1024


//--------------------- .nv.constant0._Z10addOffsetsPjS_ --------------------------
	.section	.nv.constant0._Z10addOffsetsPjS_,"a",@progbits
	.sectionflags	@""
	.align	4
.nv.constant0._Z10addOffsetsPjS_:
	.zero		912


//--------------------- .nv.constant0._Z4scanPjS_S_m --------------------------
	.section	.nv.constant0._Z4scanPjS_S_m,"a",@progbits
	.sectionflags	@""
	.align	4
.nv.constant0._Z4scanPjS_S_m:
	.zero		928


//--------------------- .nv.constant0._Z12generateMaskPhPjm --------------------------
	.section	.nv.constant0._Z12generateMaskPhPjm,"a",@progbits
	.sectionflags	@""
	.align	4
.nv.constant0._Z12generateMaskPhPjm:
	.zero		920


//--------------------- SYMBOLS --------------------------

	.type		.nv.reservedSmem.offset0,@object
	.size		.nv.reservedSmem.offset0,0x4
	.type		.nv.reservedSmem.cap,@object
	.size		.nv.reservedSmem.cap,0x4
